//
// Generated by NVIDIA NVVM Compiler
//
// Compiler Build ID: CL-36424714
// Cuda compilation tools, release 13.0, V13.0.88
// Based on NVVM 20.0.0
//

.version 9.0
.target sm_100
.address_size 64

	// .globl	_ZN3cub18CUB_300001_SM_10006detail11EmptyKernelIvEEvv
.global .align 1 .b8 _ZN41_INTERNAL_d41971bb_4_k_cu_d76aa098_2524464cuda3std3__45__cpo5beginE[1];
.global .align 1 .b8 _ZN41_INTERNAL_d41971bb_4_k_cu_d76aa098_2524464cuda3std3__45__cpo3endE[1];
.global .align 1 .b8 _ZN41_INTERNAL_d41971bb_4_k_cu_d76aa098_2524464cuda3std3__45__cpo6cbeginE[1];
.global .align 1 .b8 _ZN41_INTERNAL_d41971bb_4_k_cu_d76aa098_2524464cuda3std3__45__cpo4cendE[1];
.global .align 1 .b8 _ZN41_INTERNAL_d41971bb_4_k_cu_d76aa098_2524464cuda3std3__45__cpo6rbeginE[1];
.global .align 1 .b8 _ZN41_INTERNAL_d41971bb_4_k_cu_d76aa098_2524464cuda3std3__45__cpo4rendE[1];
.global .align 1 .b8 _ZN41_INTERNAL_d41971bb_4_k_cu_d76aa098_2524464cuda3std3__45__cpo7crbeginE[1];
.global .align 1 .b8 _ZN41_INTERNAL_d41971bb_4_k_cu_d76aa098_2524464cuda3std3__45__cpo5crendE[1];
.global .align 1 .b8 _ZN41_INTERNAL_d41971bb_4_k_cu_d76aa098_2524464cuda3std3__443_GLOBAL__N__d41971bb_4_k_cu_d76aa098_2524466ignoreE[1];
.global .align 1 .b8 _ZN41_INTERNAL_d41971bb_4_k_cu_d76aa098_2524464cuda3std3__419piecewise_constructE[1];
.global .align 1 .b8 _ZN41_INTERNAL_d41971bb_4_k_cu_d76aa098_2524464cuda3std3__48in_placeE[1];
.global .align 1 .b8 _ZN41_INTERNAL_d41971bb_4_k_cu_d76aa098_2524464cuda3std3__420unreachable_sentinelE[1];
.global .align 1 .b8 _ZN41_INTERNAL_d41971bb_4_k_cu_d76aa098_2524464cuda3std3__47nulloptE[1];
.global .align 1 .b8 _ZN41_INTERNAL_d41971bb_4_k_cu_d76aa098_2524464cuda3std3__48unexpectE[1];
.global .align 1 .b8 _ZN41_INTERNAL_d41971bb_4_k_cu_d76aa098_2524464cuda3std6ranges3__45__cpo4swapE[1];
.global .align 1 .b8 _ZN41_INTERNAL_d41971bb_4_k_cu_d76aa098_2524464cuda3std6ranges3__45__cpo9iter_moveE[1];
.global .align 1 .b8 _ZN41_INTERNAL_d41971bb_4_k_cu_d76aa098_2524464cuda3std6ranges3__45__cpo5beginE[1];
.global .align 1 .b8 _ZN41_INTERNAL_d41971bb_4_k_cu_d76aa098_2524464cuda3std6ranges3__45__cpo3endE[1];
.global .align 1 .b8 _ZN41_INTERNAL_d41971bb_4_k_cu_d76aa098_2524464cuda3std6ranges3__45__cpo6cbeginE[1];
.global .align 1 .b8 _ZN41_INTERNAL_d41971bb_4_k_cu_d76aa098_2524464cuda3std6ranges3__45__cpo4cendE[1];
.global .align 1 .b8 _ZN41_INTERNAL_d41971bb_4_k_cu_d76aa098_2524464cuda3std6ranges3__45__cpo7advanceE[1];
.global .align 1 .b8 _ZN41_INTERNAL_d41971bb_4_k_cu_d76aa098_2524464cuda3std6ranges3__45__cpo9iter_swapE[1];
.global .align 1 .b8 _ZN41_INTERNAL_d41971bb_4_k_cu_d76aa098_2524464cuda3std6ranges3__45__cpo4nextE[1];
.global .align 1 .b8 _ZN41_INTERNAL_d41971bb_4_k_cu_d76aa098_2524464cuda3std6ranges3__45__cpo4prevE[1];
.global .align 1 .b8 _ZN41_INTERNAL_d41971bb_4_k_cu_d76aa098_2524464cuda3std6ranges3__45__cpo4dataE[1];
.global .align 1 .b8 _ZN41_INTERNAL_d41971bb_4_k_cu_d76aa098_2524464cuda3std6ranges3__45__cpo5cdataE[1];
.global .align 1 .b8 _ZN41_INTERNAL_d41971bb_4_k_cu_d76aa098_2524464cuda3std6ranges3__45__cpo4sizeE[1];
.global .align 1 .b8 _ZN41_INTERNAL_d41971bb_4_k_cu_d76aa098_2524464cuda3std6ranges3__45__cpo5ssizeE[1];
.global .align 1 .b8 _ZN41_INTERNAL_d41971bb_4_k_cu_d76aa098_2524464cuda3std6ranges3__45__cpo8distanceE[1];
.global .align 1 .b8 _ZN41_INTERNAL_d41971bb_4_k_cu_d76aa098_2524466thrust24THRUST_300001_SM_1000_NS6system6detail10sequential3seqE[1];
.global .align 1 .b8 _ZN41_INTERNAL_d41971bb_4_k_cu_d76aa098_2524466thrust24THRUST_300001_SM_1000_NS12placeholders2_1E[1];
.global .align 1 .b8 _ZN41_INTERNAL_d41971bb_4_k_cu_d76aa098_2524466thrust24THRUST_300001_SM_1000_NS12placeholders2_2E[1];
.global .align 1 .b8 _ZN41_INTERNAL_d41971bb_4_k_cu_d76aa098_2524466thrust24THRUST_300001_SM_1000_NS12placeholders2_3E[1];
.global .align 1 .b8 _ZN41_INTERNAL_d41971bb_4_k_cu_d76aa098_2524466thrust24THRUST_300001_SM_1000_NS12placeholders2_4E[1];
.global .align 1 .b8 _ZN41_INTERNAL_d41971bb_4_k_cu_d76aa098_2524466thrust24THRUST_300001_SM_1000_NS12placeholders2_5E[1];
.global .align 1 .b8 _ZN41_INTERNAL_d41971bb_4_k_cu_d76aa098_2524466thrust24THRUST_300001_SM_1000_NS12placeholders2_6E[1];
.global .align 1 .b8 _ZN41_INTERNAL_d41971bb_4_k_cu_d76aa098_2524466thrust24THRUST_300001_SM_1000_NS12placeholders2_7E[1];
.global .align 1 .b8 _ZN41_INTERNAL_d41971bb_4_k_cu_d76aa098_2524466thrust24THRUST_300001_SM_1000_NS12placeholders2_8E[1];
.global .align 1 .b8 _ZN41_INTERNAL_d41971bb_4_k_cu_d76aa098_2524466thrust24THRUST_300001_SM_1000_NS12placeholders2_9E[1];
.global .align 1 .b8 _ZN41_INTERNAL_d41971bb_4_k_cu_d76aa098_2524466thrust24THRUST_300001_SM_1000_NS12placeholders3_10E[1];

.visible .entry _ZN3cub18CUB_300001_SM_10006detail11EmptyKernelIvEEvv()
{


	ret;

}


// ===== COMPILED SASS (sm_100) =====

	.target	sm_100

	.elftype	@"ET_EXEC"


//--------------------- .note.nv.tkinfo           --------------------------
	.section	.note.nv.tkinfo,"",@"SHT_NOTE"
	.sectionflags	@"SHF_NOTE_NV_TKINFO"
	.tkinfo
        /*0018*/ 	.word	0x00000002
        /*0030*/ 	.string	""
        /*0030*/ 	.string	"ptxas"
        /*0030*/ 	.string	"Cuda compilation tools, release 13.0, V13.0.88"
        /*0030*/ 	.string	"Build cuda_13.0.r13.0/compiler.36424714_0"
        /*0030*/ 	.string	"-arch sm_100 -m 64 "



//--------------------- .note.nv.cuinfo           --------------------------
	.section	.note.nv.cuinfo,"",@"SHT_NOTE"
	.sectionflags	@"SHF_NOTE_NV_CUINFO"
        /*0018*/ 	.short	0x0002
        /*001a*/ 	.short	0x0064
        /*001c*/ 	.short	0x0082
	.zero		2


//--------------------- .nv.info                  --------------------------
	.section	.nv.info,"",@"SHT_CUDA_INFO"
	.align	4


	//----- nvinfo : EIATTR_REGCOUNT
	.align		4
        /*0000*/ 	.byte	0x04, 0x2f
        /*0002*/ 	.short	(.L_41 - .L_40)
	.align		4
.L_40:
        /*0004*/ 	.word	index@(_ZN3cub18CUB_300001_SM_10006detail11EmptyKernelIvEEvv)
        /*0008*/ 	.word	0x00000004


	//----- nvinfo : EIATTR_FRAME_SIZE
	.align		4
.L_41:
        /*000c*/ 	.byte	0x04, 0x11
        /*000e*/ 	.short	(.L_43 - .L_42)
	.align		4
.L_42:
        /*0010*/ 	.word	index@(_ZN3cub18CUB_300001_SM_10006detail11EmptyKernelIvEEvv)
        /*0014*/ 	.word	0x00000000


	//----- nvinfo : EIATTR_MIN_STACK_SIZE
	.align		4
.L_43:
        /*0018*/ 	.byte	0x04, 0x12
        /*001a*/ 	.short	(.L_45 - .L_44)
	.align		4
.L_44:
        /*001c*/ 	.word	index@(_ZN3cub18CUB_300001_SM_10006detail11EmptyKernelIvEEvv)
        /*0020*/ 	.word	0x00000000
.L_45:


//--------------------- .nv.compat                --------------------------
	.section	.nv.compat,"",@"SHT_CUDA_COMPAT_INFO"
	.align	4
        /*0000*/ 	.byte	0x02, 0x09, 0x00, 0x00, 0x02, 0x02, 0x01, 0x00, 0x02, 0x05, 0x05, 0x00, 0x03, 0x07, 0x01, 0x01
        /*0010*/ 	.byte	0x02, 0x03, 0x00, 0x00, 0x02, 0x06, 0x01, 0x00, 0x04, 0x0b, 0x08, 0x00, 0x09, 0x00, 0x00, 0x00
        /*0020*/ 	.byte	0x00, 0x00, 0x00, 0x00


//--------------------- .nv.info._ZN3cub18CUB_300001_SM_10006detail11EmptyKernelIvEEvv --------------------------
	.section	.nv.info._ZN3cub18CUB_300001_SM_10006detail11EmptyKernelIvEEvv,"",@"SHT_CUDA_INFO"
	.sectionflags	@""
	.align	4


	//----- nvinfo : EIATTR_CUDA_API_VERSION
	.align		4
        /*0000*/ 	.byte	0x04, 0x37
        /*0002*/ 	.short	(.L_47 - .L_46)
.L_46:
        /*0004*/ 	.word	0x00000082


	//----- nvinfo : EIATTR_SPARSE_MMA_MASK
	.align		4
.L_47:
        /*0008*/ 	.byte	0x03, 0x50
        /*000a*/ 	.short	0x0000


	//----- nvinfo : EIATTR_MAXREG_COUNT
	.align		4
        /*000c*/ 	.byte	0x03, 0x1b
        /*000e*/ 	.short	0x00ff


	//----- nvinfo : EIATTR_MERCURY_ISA_VERSION
	.align		4
        /*0010*/ 	.byte	0x03, 0x5f
        /*0012*/ 	.short	0x0101


	//----- nvinfo : EIATTR_VRC_CTA_INIT_COUNT
	.align		4
        /*0014*/ 	.byte	0x02, 0x4a
	.zero		1
	.zero		1


	//----- nvinfo : EIATTR_EXIT_INSTR_OFFSETS
	.align		4
        /*0018*/ 	.byte	0x04, 0x1c
        /*001a*/ 	.short	(.L_49 - .L_48)


	//   ....[0]....
.L_48:
        /*001c*/ 	.word	0x00000010


	//----- nvinfo : EIATTR_SW_WAR
	.align		4
.L_49:
        /*0020*/ 	.byte	0x04, 0x36
        /*0022*/ 	.short	(.L_51 - .L_50)
.L_50:
        /*0024*/ 	.word	0x00000008
.L_51:


//--------------------- .nv.callgraph             --------------------------
	.section	.nv.callgraph,"",@"SHT_CUDA_CALLGRAPH"
	.align	4
	.sectionentsize	8
	.align		4
        /*0000*/ 	.word	0x00000000
	.align		4
        /*0004*/ 	.word	0xffffffff
	.align		4
        /*0008*/ 	.word	0x00000000
	.align		4
        /*000c*/ 	.word	0xfffffffe
	.align		4
        /*0010*/ 	.word	0x00000000
	.align		4
        /*0014*/ 	.word	0xfffffffd
	.align		4
        /*0018*/ 	.word	0x00000000
	.align		4
        /*001c*/ 	.word	0xfffffffc


//--------------------- .nv.constant4             --------------------------
	.section	.nv.constant4,"a",@progbits
	.align	8
	.align		8
.nv.constant4:
        /*0000*/ 	.dword	_ZN41_INTERNAL_d41971bb_4_k_cu_d76aa098_2528744cuda3std3__45__cpo5beginE
	.align		8
        /*0008*/ 	.dword	_ZN41_INTERNAL_d41971bb_4_k_cu_d76aa098_2528744cuda3std3__45__cpo3endE
	.align		8
        /*0010*/ 	.dword	_ZN41_INTERNAL_d41971bb_4_k_cu_d76aa098_2528744cuda3std3__45__cpo6cbeginE
	.align		8
        /*0018*/ 	.dword	_ZN41_INTERNAL_d41971bb_4_k_cu_d76aa098_2528744cuda3std3__45__cpo4cendE
	.align		8
        /*0020*/ 	.dword	_ZN41_INTERNAL_d41971bb_4_k_cu_d76aa098_2528744cuda3std3__45__cpo6rbeginE
	.align		8
        /*0028*/ 	.dword	_ZN41_INTERNAL_d41971bb_4_k_cu_d76aa098_2528744cuda3std3__45__cpo4rendE
	.align		8
        /*0030*/ 	.dword	_ZN41_INTERNAL_d41971bb_4_k_cu_d76aa098_2528744cuda3std3__45__cpo7crbeginE
	.align		8
        /*0038*/ 	.dword	_ZN41_INTERNAL_d41971bb_4_k_cu_d76aa098_2528744cuda3std3__45__cpo5crendE
	.align		8
        /*0040*/ 	.dword	_ZN41_INTERNAL_d41971bb_4_k_cu_d76aa098_2528744cuda3std3__443_GLOBAL__N__d41971bb_4_k_cu_d76aa098_2528746ignoreE
	.align		8
        /*0048*/ 	.dword	_ZN41_INTERNAL_d41971bb_4_k_cu_d76aa098_2528744cuda3std3__419piecewise_constructE
	.align		8
        /*0050*/ 	.dword	_ZN41_INTERNAL_d41971bb_4_k_cu_d76aa098_2528744cuda3std3__48in_placeE
	.align		8
        /*0058*/ 	.dword	_ZN41_INTERNAL_d41971bb_4_k_cu_d76aa098_2528744cuda3std3__420unreachable_sentinelE
	.align		8
        /*0060*/ 	.dword	_ZN41_INTERNAL_d41971bb_4_k_cu_d76aa098_2528744cuda3std3__47nulloptE
	.align		8
        /*0068*/ 	.dword	_ZN41_INTERNAL_d41971bb_4_k_cu_d76aa098_2528744cuda3std3__48unexpectE
	.align		8
        /*0070*/ 	.dword	_ZN41_INTERNAL_d41971bb_4_k_cu_d76aa098_2528744cuda3std6ranges3__45__cpo4swapE
	.align		8
        /*0078*/ 	.dword	_ZN41_INTERNAL_d41971bb_4_k_cu_d76aa098_2528744cuda3std6ranges3__45__cpo9iter_moveE
	.align		8
        /*0080*/ 	.dword	_ZN41_INTERNAL_d41971bb_4_k_cu_d76aa098_2528744cuda3std6ranges3__45__cpo5beginE
	.align		8
        /*0088*/ 	.dword	_ZN41_INTERNAL_d41971bb_4_k_cu_d76aa098_2528744cuda3std6ranges3__45__cpo3endE
	.align		8
        /*0090*/ 	.dword	_ZN41_INTERNAL_d41971bb_4_k_cu_d76aa098_2528744cuda3std6ranges3__45__cpo6cbeginE
	.align		8
        /*0098*/ 	.dword	_ZN41_INTERNAL_d41971bb_4_k_cu_d76aa098_2528744cuda3std6ranges3__45__cpo4cendE
	.align		8
        /*00a0*/ 	.dword	_ZN41_INTERNAL_d41971bb_4_k_cu_d76aa098_2528744cuda3std6ranges3__45__cpo7advanceE
	.align		8
        /*00a8*/ 	.dword	_ZN41_INTERNAL_d41971bb_4_k_cu_d76aa098_2528744cuda3std6ranges3__45__cpo9iter_swapE
	.align		8
        /*00b0*/ 	.dword	_ZN41_INTERNAL_d41971bb_4_k_cu_d76aa098_2528744cuda3std6ranges3__45__cpo4nextE
	.align		8
        /*00b8*/ 	.dword	_ZN41_INTERNAL_d41971bb_4_k_cu_d76aa098_2528744cuda3std6ranges3__45__cpo4prevE
	.align		8
        /*00c0*/ 	.dword	_ZN41_INTERNAL_d41971bb_4_k_cu_d76aa098_2528744cuda3std6ranges3__45__cpo4dataE
	.align		8
        /*00c8*/ 	.dword	_ZN41_INTERNAL_d41971bb_4_k_cu_d76aa098_2528744cuda3std6ranges3__45__cpo5cdataE
	.align		8
        /*00d0*/ 	.dword	_ZN41_INTERNAL_d41971bb_4_k_cu_d76aa098_2528744cuda3std6ranges3__45__cpo4sizeE
	.align		8
        /*00d8*/ 	.dword	_ZN41_INTERNAL_d41971bb_4_k_cu_d76aa098_2528744cuda3std6ranges3__45__cpo5ssizeE
	.align		8
        /*00e0*/ 	.dword	_ZN41_INTERNAL_d41971bb_4_k_cu_d76aa098_2528744cuda3std6ranges3__45__cpo8distanceE
	.align		8
        /*00e8*/ 	.dword	_ZN41_INTERNAL_d41971bb_4_k_cu_d76aa098_2528746thrust24THRUST_300001_SM_1000_NS6system6detail10sequential3seqE
	.align		8
        /*00f0*/ 	.dword	_ZN41_INTERNAL_d41971bb_4_k_cu_d76aa098_2528746thrust24THRUST_300001_SM_1000_NS12placeholders2_1E
	.align		8
        /*00f8*/ 	.dword	_ZN41_INTERNAL_d41971bb_4_k_cu_d76aa098_2528746thrust24THRUST_300001_SM_1000_NS12placeholders2_2E
	.align		8
        /*0100*/ 	.dword	_ZN41_INTERNAL_d41971bb_4_k_cu_d76aa098_2528746thrust24THRUST_300001_SM_1000_NS12placeholders2_3E
	.align		8
        /*0108*/ 	.dword	_ZN41_INTERNAL_d41971bb_4_k_cu_d76aa098_2528746thrust24THRUST_300001_SM_1000_NS12placeholders2_4E
	.align		8
        /*0110*/ 	.dword	_ZN41_INTERNAL_d41971bb_4_k_cu_d76aa098_2528746thrust24THRUST_300001_SM_1000_NS12placeholders2_5E
	.align		8
        /*0118*/ 	.dword	_ZN41_INTERNAL_d41971bb_4_k_cu_d76aa098_2528746thrust24THRUST_300001_SM_1000_NS12placeholders2_6E
	.align		8
        /*0120*/ 	.dword	_ZN41_INTERNAL_d41971bb_4_k_cu_d76aa098_2528746thrust24THRUST_300001_SM_1000_NS12placeholders2_7E
	.align		8
        /*0128*/ 	.dword	_ZN41_INTERNAL_d41971bb_4_k_cu_d76aa098_2528746thrust24THRUST_300001_SM_1000_NS12placeholders2_8E
	.align		8
        /*0130*/ 	.dword	_ZN41_INTERNAL_d41971bb_4_k_cu_d76aa098_2528746thrust24THRUST_300001_SM_1000_NS12placeholders2_9E
	.align		8
        /*0138*/ 	.dword	_ZN41_INTERNAL_d41971bb_4_k_cu_d76aa098_2528746thrust24THRUST_300001_SM_1000_NS12placeholders3_10E


//--------------------- .text._ZN3cub18CUB_300001_SM_10006detail11EmptyKernelIvEEvv --------------------------
	.section	.text._ZN3cub18CUB_300001_SM_10006detail11EmptyKernelIvEEvv,"ax",@progbits
	.align	128
        .global         _ZN3cub18CUB_300001_SM_10006detail11EmptyKernelIvEEvv
        .type           _ZN3cub18CUB_300001_SM_10006detail11EmptyKernelIvEEvv,@function
        .size           _ZN3cub18CUB_300001_SM_10006detail11EmptyKernelIvEEvv,(.L_x_1 - _ZN3cub18CUB_300001_SM_10006detail11EmptyKernelIvEEvv)
        .other          _ZN3cub18CUB_300001_SM_10006detail11EmptyKernelIvEEvv,@"STO_CUDA_ENTRY STV_DEFAULT"
_ZN3cub18CUB_300001_SM_10006detail11EmptyKernelIvEEvv:
.text._ZN3cub18CUB_300001_SM_10006detail11EmptyKernelIvEEvv:
[----:B------:R-:W-:Y:S01]  /*0000*/  LDC R1, c[0x0][0x37c] ;  /* 0x0000df00ff017b82 */ /* 0x000fe20000000800 */
[----:B------:R-:W-:Y:S05]  /*0010*/  EXIT ;  /* 0x000000000000794d */ /* 0x000fea0003800000 */
.L_x_0:
[----:B------:R-:W-:-:S00]  /*0020*/  BRA `(.L_x_0) ;  /* 0xfffffffc00fc7947 */ /* 0x000fc0000383ffff */
[----:B------:R-:W-:-:S00]  /*0030*/  NOP ;  /* 0x0000000000007918 */ /* 0x000fc00000000000 */
        /* <DEDUP_REMOVED lines=12> */
.L_x_1:


//--------------------- .nv.shared.reserved.0     --------------------------
	.section	.nv.shared.reserved.0,"aw",@nobits
	.weak		__nv_reservedSMEM_offset_0_alias
	.size		__nv_reservedSMEM_offset_0_alias, 0, 64
	.other		__nv_reservedSMEM_offset_0_alias,@"STO_CUDA_RESERVED_SHARED STV_DEFAULT"
__nv_reservedSMEM_offset_0_alias:
	.zero		0
	.zero		64


//--------------------- .nv.global                --------------------------
	.section	.nv.global,"aw",@nobits
.nv.global:
	.type		_ZN41_INTERNAL_d41971bb_4_k_cu_d76aa098_2528746thrust24THRUST_300001_SM_1000_NS12placeholders2_5E,@object
	.size		_ZN41_INTERNAL_d41971bb_4_k_cu_d76aa098_2528746thrust24THRUST_300001_SM_1000_NS12placeholders2_5E,(_ZN41_INTERNAL_d41971bb_4_k_cu_d76aa098_2528744cuda3std3__45__cpo6cbeginE - _ZN41_INTERNAL_d41971bb_4_k_cu_d76aa098_2528746thrust24THRUST_300001_SM_1000_NS12placeholders2_5E)
_ZN41_INTERNAL_d41971bb_4_k_cu_d76aa098_2528746thrust24THRUST_300001_SM_1000_NS12placeholders2_5E:
	.zero		1
	.type		_ZN41_INTERNAL_d41971bb_4_k_cu_d76aa098_2528744cuda3std3__45__cpo6cbeginE,@object
	.size		_ZN41_INTERNAL_d41971bb_4_k_cu_d76aa098_2528744cuda3std3__45__cpo6cbeginE,(_ZN41_INTERNAL_d41971bb_4_k_cu_d76aa098_2528744cuda3std6ranges3__45__cpo6cbeginE - _ZN41_INTERNAL_d41971bb_4_k_cu_d76aa098_2528744cuda3std3__45__cpo6cbeginE)
_ZN41_INTERNAL_d41971bb_4_k_cu_d76aa098_2528744cuda3std3__45__cpo6cbeginE:
	.zero		1
	.type		_ZN41_INTERNAL_d41971bb_4_k_cu_d76aa098_2528744cuda3std6ranges3__45__cpo6cbeginE,@object
	.size		_ZN41_INTERNAL_d41971bb_4_k_cu_d76aa098_2528744cuda3std6ranges3__45__cpo6cbeginE,(_ZN41_INTERNAL_d41971bb_4_k_cu_d76aa098_2528744cuda3std3__48in_placeE - _ZN41_INTERNAL_d41971bb_4_k_cu_d76aa098_2528744cuda3std6ranges3__45__cpo6cbeginE)
_ZN41_INTERNAL_d41971bb_4_k_cu_d76aa098_2528744cuda3std6ranges3__45__cpo6cbeginE:
	.zero		1
	.type		_ZN41_INTERNAL_d41971bb_4_k_cu_d76aa098_2528744cuda3std3__48in_placeE,@object
	.size		_ZN41_INTERNAL_d41971bb_4_k_cu_d76aa098_2528744cuda3std3__48in_placeE,(_ZN41_INTERNAL_d41971bb_4_k_cu_d76aa098_2528744cuda3std6ranges3__45__cpo4sizeE - _ZN41_INTERNAL_d41971bb_4_k_cu_d76aa098_2528744cuda3std3__48in_placeE)
_ZN41_INTERNAL_d41971bb_4_k_cu_d76aa098_2528744cuda3std3__48in_placeE:
	.zero		1
	.type		_ZN41_INTERNAL_d41971bb_4_k_cu_d76aa098_2528744cuda3std6ranges3__45__cpo4sizeE,@object
	.size		_ZN41_INTERNAL_d41971bb_4_k_cu_d76aa098_2528744cuda3std6ranges3__45__cpo4sizeE,(_ZN41_INTERNAL_d41971bb_4_k_cu_d76aa098_2528746thrust24THRUST_300001_SM_1000_NS12placeholders2_9E - _ZN41_INTERNAL_d41971bb_4_k_cu_d76aa098_2528744cuda3std6ranges3__45__cpo4sizeE)
_ZN41_INTERNAL_d41971bb_4_k_cu_d76aa098_2528744cuda3std6ranges3__45__cpo4sizeE:
	.zero		1
	.type		_ZN41_INTERNAL_d41971bb_4_k_cu_d76aa098_2528746thrust24THRUST_300001_SM_1000_NS12placeholders2_9E,@object
	.size		_ZN41_INTERNAL_d41971bb_4_k_cu_d76aa098_2528746thrust24THRUST_300001_SM_1000_NS12placeholders2_9E,(_ZN41_INTERNAL_d41971bb_4_k_cu_d76aa098_2528744cuda3std3__45__cpo7crbeginE - _ZN41_INTERNAL_d41971bb_4_k_cu_d76aa098_2528746thrust24THRUST_300001_SM_1000_NS12placeholders2_9E)
_ZN41_INTERNAL_d41971bb_4_k_cu_d76aa098_2528746thrust24THRUST_300001_SM_1000_NS12placeholders2_9E:
	.zero		1
	.type		_ZN41_INTERNAL_d41971bb_4_k_cu_d76aa098_2528744cuda3std3__45__cpo7crbeginE,@object
	.size		_ZN41_INTERNAL_d41971bb_4_k_cu_d76aa098_2528744cuda3std3__45__cpo7crbeginE,(_ZN41_INTERNAL_d41971bb_4_k_cu_d76aa098_2528744cuda3std6ranges3__45__cpo4nextE - _ZN41_INTERNAL_d41971bb_4_k_cu_d76aa098_2528744cuda3std3__45__cpo7crbeginE)
_ZN41_INTERNAL_d41971bb_4_k_cu_d76aa098_2528744cuda3std3__45__cpo7crbeginE:
	.zero		1
	.type		_ZN41_INTERNAL_d41971bb_4_k_cu_d76aa098_2528744cuda3std6ranges3__45__cpo4nextE,@object
	.size		_ZN41_INTERNAL_d41971bb_4_k_cu_d76aa098_2528744cuda3std6ranges3__45__cpo4nextE,(_ZN41_INTERNAL_d41971bb_4_k_cu_d76aa098_2528744cuda3std6ranges3__45__cpo4swapE - _ZN41_INTERNAL_d41971bb_4_k_cu_d76aa098_2528744cuda3std6ranges3__45__cpo4nextE)
_ZN41_INTERNAL_d41971bb_4_k_cu_d76aa098_2528744cuda3std6ranges3__45__cpo4nextE:
	.zero		1
	.type		_ZN41_INTERNAL_d41971bb_4_k_cu_d76aa098_2528744cuda3std6ranges3__45__cpo4swapE,@object
	.size		_ZN41_INTERNAL_d41971bb_4_k_cu_d76aa098_2528744cuda3std6ranges3__45__cpo4swapE,(_ZN41_INTERNAL_d41971bb_4_k_cu_d76aa098_2528746thrust24THRUST_300001_SM_1000_NS12placeholders2_1E - _ZN41_INTERNAL_d41971bb_4_k_cu_d76aa098_2528744cuda3std6ranges3__45__cpo4swapE)
_ZN41_INTERNAL_d41971bb_4_k_cu_d76aa098_2528744cuda3std6ranges3__45__cpo4swapE:
	.zero		1
	.type		_ZN41_INTERNAL_d41971bb_4_k_cu_d76aa098_2528746thrust24THRUST_300001_SM_1000_NS12placeholders2_1E,@object
	.size		_ZN41_INTERNAL_d41971bb_4_k_cu_d76aa098_2528746thrust24THRUST_300001_SM_1000_NS12placeholders2_1E,(_ZN41_INTERNAL_d41971bb_4_k_cu_d76aa098_2528746thrust24THRUST_300001_SM_1000_NS12placeholders2_3E - _ZN41_INTERNAL_d41971bb_4_k_cu_d76aa098_2528746thrust24THRUST_300001_SM_1000_NS12placeholders2_1E)
_ZN41_INTERNAL_d41971bb_4_k_cu_d76aa098_2528746thrust24THRUST_300001_SM_1000_NS12placeholders2_1E:
	.zero		1
	.type		_ZN41_INTERNAL_d41971bb_4_k_cu_d76aa098_2528746thrust24THRUST_300001_SM_1000_NS12placeholders2_3E,@object
	.size		_ZN41_INTERNAL_d41971bb_4_k_cu_d76aa098_2528746thrust24THRUST_300001_SM_1000_NS12placeholders2_3E,(_ZN41_INTERNAL_d41971bb_4_k_cu_d76aa098_2528744cuda3std3__45__cpo5beginE - _ZN41_INTERNAL_d41971bb_4_k_cu_d76aa098_2528746thrust24THRUST_300001_SM_1000_NS12placeholders2_3E)
_ZN41_INTERNAL_d41971bb_4_k_cu_d76aa098_2528746thrust24THRUST_300001_SM_1000_NS12placeholders2_3E:
	.zero		1
	.type		_ZN41_INTERNAL_d41971bb_4_k_cu_d76aa098_2528744cuda3std3__45__cpo5beginE,@object
	.size		_ZN41_INTERNAL_d41971bb_4_k_cu_d76aa098_2528744cuda3std3__45__cpo5beginE,(_ZN41_INTERNAL_d41971bb_4_k_cu_d76aa098_2528744cuda3std6ranges3__45__cpo5beginE - _ZN41_INTERNAL_d41971bb_4_k_cu_d76aa098_2528744cuda3std3__45__cpo5beginE)
_ZN41_INTERNAL_d41971bb_4_k_cu_d76aa098_2528744cuda3std3__45__cpo5beginE:
	.zero		1
	.type		_ZN41_INTERNAL_d41971bb_4_k_cu_d76aa098_2528744cuda3std6ranges3__45__cpo5beginE,@object
	.size		_ZN41_INTERNAL_d41971bb_4_k_cu_d76aa098_2528744cuda3std6ranges3__45__cpo5beginE,(_ZN41_INTERNAL_d41971bb_4_k_cu_d76aa098_2528744cuda3std3__443_GLOBAL__N__d41971bb_4_k_cu_d76aa098_2528746ignoreE - _ZN41_INTERNAL_d41971bb_4_k_cu_d76aa098_2528744cuda3std6ranges3__45__cpo5beginE)
_ZN41_INTERNAL_d41971bb_4_k_cu_d76aa098_2528744cuda3std6ranges3__45__cpo5beginE:
	.zero		1
	.type		_ZN41_INTERNAL_d41971bb_4_k_cu_d76aa098_2528744cuda3std3__443_GLOBAL__N__d41971bb_4_k_cu_d76aa098_2528746ignoreE,@object
	.size		_ZN41_INTERNAL_d41971bb_4_k_cu_d76aa098_2528744cuda3std3__443_GLOBAL__N__d41971bb_4_k_cu_d76aa098_2528746ignoreE,(_ZN41_INTERNAL_d41971bb_4_k_cu_d76aa098_2528744cuda3std6ranges3__45__cpo4dataE - _ZN41_INTERNAL_d41971bb_4_k_cu_d76aa098_2528744cuda3std3__443_GLOBAL__N__d41971bb_4_k_cu_d76aa098_2528746ignoreE)
_ZN41_INTERNAL_d41971bb_4_k_cu_d76aa098_2528744cuda3std3__443_GLOBAL__N__d41971bb_4_k_cu_d76aa098_2528746ignoreE:
	.zero		1
	.type		_ZN41_INTERNAL_d41971bb_4_k_cu_d76aa098_2528744cuda3std6ranges3__45__cpo4dataE,@object
	.size		_ZN41_INTERNAL_d41971bb_4_k_cu_d76aa098_2528744cuda3std6ranges3__45__cpo4dataE,(_ZN41_INTERNAL_d41971bb_4_k_cu_d76aa098_2528746thrust24THRUST_300001_SM_1000_NS12placeholders2_7E - _ZN41_INTERNAL_d41971bb_4_k_cu_d76aa098_2528744cuda3std6ranges3__45__cpo4dataE)
_ZN41_INTERNAL_d41971bb_4_k_cu_d76aa098_2528744cuda3std6ranges3__45__cpo4dataE:
	.zero		1
	.type		_ZN41_INTERNAL_d41971bb_4_k_cu_d76aa098_2528746thrust24THRUST_300001_SM_1000_NS12placeholders2_7E,@object
	.size		_ZN41_INTERNAL_d41971bb_4_k_cu_d76aa098_2528746thrust24THRUST_300001_SM_1000_NS12placeholders2_7E,(_ZN41_INTERNAL_d41971bb_4_k_cu_d76aa098_2528744cuda3std3__45__cpo6rbeginE - _ZN41_INTERNAL_d41971bb_4_k_cu_d76aa098_2528746thrust24THRUST_300001_SM_1000_NS12placeholders2_7E)
_ZN41_INTERNAL_d41971bb_4_k_cu_d76aa098_2528746thrust24THRUST_300001_SM_1000_NS12placeholders2_7E:
	.zero		1
	.type		_ZN41_INTERNAL_d41971bb_4_k_cu_d76aa098_2528744cuda3std3__45__cpo6rbeginE,@object
	.size		_ZN41_INTERNAL_d41971bb_4_k_cu_d76aa098_2528744cuda3std3__45__cpo6rbeginE,(_ZN41_INTERNAL_d41971bb_4_k_cu_d76aa098_2528744cuda3std6ranges3__45__cpo7advanceE - _ZN41_INTERNAL_d41971bb_4_k_cu_d76aa098_2528744cuda3std3__45__cpo6rbeginE)
_ZN41_INTERNAL_d41971bb_4_k_cu_d76aa098_2528744cuda3std3__45__cpo6rbeginE:
	.zero		1
	.type		_ZN41_INTERNAL_d41971bb_4_k_cu_d76aa098_2528744cuda3std6ranges3__45__cpo7advanceE,@object
	.size		_ZN41_INTERNAL_d41971bb_4_k_cu_d76aa098_2528744cuda3std6ranges3__45__cpo7advanceE,(_ZN41_INTERNAL_d41971bb_4_k_cu_d76aa098_2528744cuda3std3__47nulloptE - _ZN41_INTERNAL_d41971bb_4_k_cu_d76aa098_2528744cuda3std6ranges3__45__cpo7advanceE)
_ZN41_INTERNAL_d41971bb_4_k_cu_d76aa098_2528744cuda3std6ranges3__45__cpo7advanceE:
	.zero		1
	.type		_ZN41_INTERNAL_d41971bb_4_k_cu_d76aa098_2528744cuda3std3__47nulloptE,@object
	.size		_ZN41_INTERNAL_d41971bb_4_k_cu_d76aa098_2528744cuda3std3__47nulloptE,(_ZN41_INTERNAL_d41971bb_4_k_cu_d76aa098_2528744cuda3std6ranges3__45__cpo8distanceE - _ZN41_INTERNAL_d41971bb_4_k_cu_d76aa098_2528744cuda3std3__47nulloptE)
_ZN41_INTERNAL_d41971bb_4_k_cu_d76aa098_2528744cuda3std3__47nulloptE:
	.zero		1
	.type		_ZN41_INTERNAL_d41971bb_4_k_cu_d76aa098_2528744cuda3std6ranges3__45__cpo8distanceE,@object
	.size		_ZN41_INTERNAL_d41971bb_4_k_cu_d76aa098_2528744cuda3std6ranges3__45__cpo8distanceE,(_ZN41_INTERNAL_d41971bb_4_k_cu_d76aa098_2528746thrust24THRUST_300001_SM_1000_NS12placeholders2_6E - _ZN41_INTERNAL_d41971bb_4_k_cu_d76aa098_2528744cuda3std6ranges3__45__cpo8distanceE)
_ZN41_INTERNAL_d41971bb_4_k_cu_d76aa098_2528744cuda3std6ranges3__45__cpo8distanceE:
	.zero		1
	.type		_ZN41_INTERNAL_d41971bb_4_k_cu_d76aa098_2528746thrust24THRUST_300001_SM_1000_NS12placeholders2_6E,@object
	.size		_ZN41_INTERNAL_d41971bb_4_k_cu_d76aa098_2528746thrust24THRUST_300001_SM_1000_NS12placeholders2_6E,(_ZN41_INTERNAL_d41971bb_4_k_cu_d76aa098_2528744cuda3std3__45__cpo4cendE - _ZN41_INTERNAL_d41971bb_4_k_cu_d76aa098_2528746thrust24THRUST_300001_SM_1000_NS12placeholders2_6E)
_ZN41_INTERNAL_d41971bb_4_k_cu_d76aa098_2528746thrust24THRUST_300001_SM_1000_NS12placeholders2_6E:
	.zero		1
	.type		_ZN41_INTERNAL_d41971bb_4_k_cu_d76aa098_2528744cuda3std3__45__cpo4cendE,@object
	.size		_ZN41_INTERNAL_d41971bb_4_k_cu_d76aa098_2528744cuda3std3__45__cpo4cendE,(_ZN41_INTERNAL_d41971bb_4_k_cu_d76aa098_2528744cuda3std6ranges3__45__cpo4cendE - _ZN41_INTERNAL_d41971bb_4_k_cu_d76aa098_2528744cuda3std3__45__cpo4cendE)
_ZN41_INTERNAL_d41971bb_4_k_cu_d76aa098_2528744cuda3std3__45__cpo4cendE:
	.zero		1
	.type		_ZN41_INTERNAL_d41971bb_4_k_cu_d76aa098_2528744cuda3std6ranges3__45__cpo4cendE,@object
	.size		_ZN41_INTERNAL_d41971bb_4_k_cu_d76aa098_2528744cuda3std6ranges3__45__cpo4cendE,(_ZN41_INTERNAL_d41971bb_4_k_cu_d76aa098_2528744cuda3std3__420unreachable_sentinelE - _ZN41_INTERNAL_d41971bb_4_k_cu_d76aa098_2528744cuda3std6ranges3__45__cpo4cendE)
_ZN41_INTERNAL_d41971bb_4_k_cu_d76aa098_2528744cuda3std6ranges3__45__cpo4cendE:
	.zero		1
	.type		_ZN41_INTERNAL_d41971bb_4_k_cu_d76aa098_2528744cuda3std3__420unreachable_sentinelE,@object
	.size		_ZN41_INTERNAL_d41971bb_4_k_cu_d76aa098_2528744cuda3std3__420unreachable_sentinelE,(_ZN41_INTERNAL_d41971bb_4_k_cu_d76aa098_2528744cuda3std6ranges3__45__cpo5ssizeE - _ZN41_INTERNAL_d41971bb_4_k_cu_d76aa098_2528744cuda3std3__420unreachable_sentinelE)
_ZN41_INTERNAL_d41971bb_4_k_cu_d76aa098_2528744cuda3std3__420unreachable_sentinelE:
	.zero		1
	.type		_ZN41_INTERNAL_d41971bb_4_k_cu_d76aa098_2528744cuda3std6ranges3__45__cpo5ssizeE,@object
	.size		_ZN41_INTERNAL_d41971bb_4_k_cu_d76aa098_2528744cuda3std6ranges3__45__cpo5ssizeE,(_ZN41_INTERNAL_d41971bb_4_k_cu_d76aa098_2528746thrust24THRUST_300001_SM_1000_NS12placeholders3_10E - _ZN41_INTERNAL_d41971bb_4_k_cu_d76aa098_2528744cuda3std6ranges3__45__cpo5ssizeE)
_ZN41_INTERNAL_d41971bb_4_k_cu_d76aa098_2528744cuda3std6ranges3__45__cpo5ssizeE:
	.zero		1
	.type		_ZN41_INTERNAL_d41971bb_4_k_cu_d76aa098_2528746thrust24THRUST_300001_SM_1000_NS12placeholders3_10E,@object
	.size		_ZN41_INTERNAL_d41971bb_4_k_cu_d76aa098_2528746thrust24THRUST_300001_SM_1000_NS12placeholders3_10E,(_ZN41_INTERNAL_d41971bb_4_k_cu_d76aa098_2528744cuda3std3__45__cpo5crendE - _ZN41_INTERNAL_d41971bb_4_k_cu_d76aa098_2528746thrust24THRUST_300001_SM_1000_NS12placeholders3_10E)
_ZN41_INTERNAL_d41971bb_4_k_cu_d76aa098_2528746thrust24THRUST_300001_SM_1000_NS12placeholders3_10E:
	.zero		1
	.type		_ZN41_INTERNAL_d41971bb_4_k_cu_d76aa098_2528744cuda3std3__45__cpo5crendE,@object
	.size		_ZN41_INTERNAL_d41971bb_4_k_cu_d76aa098_2528744cuda3std3__45__cpo5crendE,(_ZN41_INTERNAL_d41971bb_4_k_cu_d76aa098_2528744cuda3std6ranges3__45__cpo4prevE - _ZN41_INTERNAL_d41971bb_4_k_cu_d76aa098_2528744cuda3std3__45__cpo5crendE)
_ZN41_INTERNAL_d41971bb_4_k_cu_d76aa098_2528744cuda3std3__45__cpo5crendE:
	.zero		1
	.type		_ZN41_INTERNAL_d41971bb_4_k_cu_d76aa098_2528744cuda3std6ranges3__45__cpo4prevE,@object
	.size		_ZN41_INTERNAL_d41971bb_4_k_cu_d76aa098_2528744cuda3std6ranges3__45__cpo4prevE,(_ZN41_INTERNAL_d41971bb_4_k_cu_d76aa098_2528744cuda3std6ranges3__45__cpo9iter_moveE - _ZN41_INTERNAL_d41971bb_4_k_cu_d76aa098_2528744cuda3std6ranges3__45__cpo4prevE)
_ZN41_INTERNAL_d41971bb_4_k_cu_d76aa098_2528744cuda3std6ranges3__45__cpo4prevE:
	.zero		1
	.type		_ZN41_INTERNAL_d41971bb_4_k_cu_d76aa098_2528744cuda3std6ranges3__45__cpo9iter_moveE,@object
	.size		_ZN41_INTERNAL_d41971bb_4_k_cu_d76aa098_2528744cuda3std6ranges3__45__cpo9iter_moveE,(_ZN41_INTERNAL_d41971bb_4_k_cu_d76aa098_2528746thrust24THRUST_300001_SM_1000_NS12placeholders2_2E - _ZN41_INTERNAL_d41971bb_4_k_cu_d76aa098_2528744cuda3std6ranges3__45__cpo9iter_moveE)
_ZN41_INTERNAL_d41971bb_4_k_cu_d76aa098_2528744cuda3std6ranges3__45__cpo9iter_moveE:
	.zero		1
	.type		_ZN41_INTERNAL_d41971bb_4_k_cu_d76aa098_2528746thrust24THRUST_300001_SM_1000_NS12placeholders2_2E,@object
	.size		_ZN41_INTERNAL_d41971bb_4_k_cu_d76aa098_2528746thrust24THRUST_300001_SM_1000_NS12placeholders2_2E,(_ZN41_INTERNAL_d41971bb_4_k_cu_d76aa098_2528746thrust24THRUST_300001_SM_1000_NS12placeholders2_4E - _ZN41_INTERNAL_d41971bb_4_k_cu_d76aa098_2528746thrust24THRUST_300001_SM_1000_NS12placeholders2_2E)
_ZN41_INTERNAL_d41971bb_4_k_cu_d76aa098_2528746thrust24THRUST_300001_SM_1000_NS12placeholders2_2E:
	.zero		1
	.type		_ZN41_INTERNAL_d41971bb_4_k_cu_d76aa098_2528746thrust24THRUST_300001_SM_1000_NS12placeholders2_4E,@object
	.size		_ZN41_INTERNAL_d41971bb_4_k_cu_d76aa098_2528746thrust24THRUST_300001_SM_1000_NS12placeholders2_4E,(_ZN41_INTERNAL_d41971bb_4_k_cu_d76aa098_2528744cuda3std3__45__cpo3endE - _ZN41_INTERNAL_d41971bb_4_k_cu_d76aa098_2528746thrust24THRUST_300001_SM_1000_NS12placeholders2_4E)
_ZN41_INTERNAL_d41971bb_4_k_cu_d76aa098_2528746thrust24THRUST_300001_SM_1000_NS12placeholders2_4E:
	.zero		1
	.type		_ZN41_INTERNAL_d41971bb_4_k_cu_d76aa098_2528744cuda3std3__45__cpo3endE,@object
	.size		_ZN41_INTERNAL_d41971bb_4_k_cu_d76aa098_2528744cuda3std3__45__cpo3endE,(_ZN41_INTERNAL_d41971bb_4_k_cu_d76aa098_2528744cuda3std6ranges3__45__cpo3endE - _ZN41_INTERNAL_d41971bb_4_k_cu_d76aa098_2528744cuda3std3__45__cpo3endE)
_ZN41_INTERNAL_d41971bb_4_k_cu_d76aa098_2528744cuda3std3__45__cpo3endE:
	.zero		1
	.type		_ZN41_INTERNAL_d41971bb_4_k_cu_d76aa098_2528744cuda3std6ranges3__45__cpo3endE,@object
	.size		_ZN41_INTERNAL_d41971bb_4_k_cu_d76aa098_2528744cuda3std6ranges3__45__cpo3endE,(_ZN41_INTERNAL_d41971bb_4_k_cu_d76aa098_2528744cuda3std3__419piecewise_constructE - _ZN41_INTERNAL_d41971bb_4_k_cu_d76aa098_2528744cuda3std6ranges3__45__cpo3endE)
_ZN41_INTERNAL_d41971bb_4_k_cu_d76aa098_2528744cuda3std6ranges3__45__cpo3endE:
	.zero		1
	.type		_ZN41_INTERNAL_d41971bb_4_k_cu_d76aa098_2528744cuda3std3__419piecewise_constructE,@object
	.size		_ZN41_INTERNAL_d41971bb_4_k_cu_d76aa098_2528744cuda3std3__419piecewise_constructE,(_ZN41_INTERNAL_d41971bb_4_k_cu_d76aa098_2528744cuda3std6ranges3__45__cpo5cdataE - _ZN41_INTERNAL_d41971bb_4_k_cu_d76aa098_2528744cuda3std3__419piecewise_constructE)
_ZN41_INTERNAL_d41971bb_4_k_cu_d76aa098_2528744cuda3std3__419piecewise_constructE:
	.zero		1
	.type		_ZN41_INTERNAL_d41971bb_4_k_cu_d76aa098_2528744cuda3std6ranges3__45__cpo5cdataE,@object
	.size		_ZN41_INTERNAL_d41971bb_4_k_cu_d76aa098_2528744cuda3std6ranges3__45__cpo5cdataE,(_ZN41_INTERNAL_d41971bb_4_k_cu_d76aa098_2528746thrust24THRUST_300001_SM_1000_NS12placeholders2_8E - _ZN41_INTERNAL_d41971bb_4_k_cu_d76aa098_2528744cuda3std6ranges3__45__cpo5cdataE)
_ZN41_INTERNAL_d41971bb_4_k_cu_d76aa098_2528744cuda3std6ranges3__45__cpo5cdataE:
	.zero		1
	.type		_ZN41_INTERNAL_d41971bb_4_k_cu_d76aa098_2528746thrust24THRUST_300001_SM_1000_NS12placeholders2_8E,@object
	.size		_ZN41_INTERNAL_d41971bb_4_k_cu_d76aa098_2528746thrust24THRUST_300001_SM_1000_NS12placeholders2_8E,(_ZN41_INTERNAL_d41971bb_4_k_cu_d76aa098_2528744cuda3std3__45__cpo4rendE - _ZN41_INTERNAL_d41971bb_4_k_cu_d76aa098_2528746thrust24THRUST_300001_SM_1000_NS12placeholders2_8E)
_ZN41_INTERNAL_d41971bb_4_k_cu_d76aa098_2528746thrust24THRUST_300001_SM_1000_NS12placeholders2_8E:
	.zero		1
	.type		_ZN41_INTERNAL_d41971bb_4_k_cu_d76aa098_2528744cuda3std3__45__cpo4rendE,@object
	.size		_ZN41_INTERNAL_d41971bb_4_k_cu_d76aa098_2528744cuda3std3__45__cpo4rendE,(_ZN41_INTERNAL_d41971bb_4_k_cu_d76aa098_2528744cuda3std6ranges3__45__cpo9iter_swapE - _ZN41_INTERNAL_d41971bb_4_k_cu_d76aa098_2528744cuda3std3__45__cpo4rendE)
_ZN41_INTERNAL_d41971bb_4_k_cu_d76aa098_2528744cuda3std3__45__cpo4rendE:
	.zero		1
	.type		_ZN41_INTERNAL_d41971bb_4_k_cu_d76aa098_2528744cuda3std6ranges3__45__cpo9iter_swapE,@object
	.size		_ZN41_INTERNAL_d41971bb_4_k_cu_d76aa098_2528744cuda3std6ranges3__45__cpo9iter_swapE,(_ZN41_INTERNAL_d41971bb_4_k_cu_d76aa098_2528744cuda3std3__48unexpectE - _ZN41_INTERNAL_d41971bb_4_k_cu_d76aa098_2528744cuda3std6ranges3__45__cpo9iter_swapE)
_ZN41_INTERNAL_d41971bb_4_k_cu_d76aa098_2528744cuda3std6ranges3__45__cpo9iter_swapE:
	.zero		1
	.type		_ZN41_INTERNAL_d41971bb_4_k_cu_d76aa098_2528744cuda3std3__48unexpectE,@object
	.size		_ZN41_INTERNAL_d41971bb_4_k_cu_d76aa098_2528744cuda3std3__48unexpectE,(_ZN41_INTERNAL_d41971bb_4_k_cu_d76aa098_2528746thrust24THRUST_300001_SM_1000_NS6system6detail10sequential3seqE - _ZN41_INTERNAL_d41971bb_4_k_cu_d76aa098_2528744cuda3std3__48unexpectE)
_ZN41_INTERNAL_d41971bb_4_k_cu_d76aa098_2528744cuda3std3__48unexpectE:
	.zero		1
	.type		_ZN41_INTERNAL_d41971bb_4_k_cu_d76aa098_2528746thrust24THRUST_300001_SM_1000_NS6system6detail10sequential3seqE,@object
	.size		_ZN41_INTERNAL_d41971bb_4_k_cu_d76aa098_2528746thrust24THRUST_300001_SM_1000_NS6system6detail10sequential3seqE,(.L_29 - _ZN41_INTERNAL_d41971bb_4_k_cu_d76aa098_2528746thrust24THRUST_300001_SM_1000_NS6system6detail10sequential3seqE)
_ZN41_INTERNAL_d41971bb_4_k_cu_d76aa098_2528746thrust24THRUST_300001_SM_1000_NS6system6detail10sequential3seqE:
	.zero		1
.L_29:


//--------------------- .nv.constant0._ZN3cub18CUB_300001_SM_10006detail11EmptyKernelIvEEvv --------------------------
	.section	.nv.constant0._ZN3cub18CUB_300001_SM_10006detail11EmptyKernelIvEEvv,"a",@progbits
	.sectionflags	@""
	.align	4
.nv.constant0._ZN3cub18CUB_300001_SM_10006detail11EmptyKernelIvEEvv:
	.zero		896


//--------------------- SYMBOLS --------------------------

	.type		.nv.reservedSmem.offset0,@object
	.size		.nv.reservedSmem.offset0,0x4
